//
// Generated by NVIDIA NVVM Compiler
//
// Compiler Build ID: CL-36424714
// Cuda compilation tools, release 13.0, V13.0.88
// Based on NVVM 20.0.0
//

.version 9.0
.target sm_100
.address_size 64

	// .globl	_Z16transpose_kernelPKfPfii

.visible .entry _Z16transpose_kernelPKfPfii(
	.param .u64 .ptr .align 1 _Z16transpose_kernelPKfPfii_param_0,
	.param .u64 .ptr .align 1 _Z16transpose_kernelPKfPfii_param_1,
	.param .u32 _Z16transpose_kernelPKfPfii_param_2,
	.param .u32 _Z16transpose_kernelPKfPfii_param_3
)
{
	.reg .pred 	%p<4>;
	.reg .b32 	%r<13>;
	.reg .b32 	%f<2>;
	.reg .b64 	%rd<9>;

	ld.param.u64 	%rd1, [_Z16transpose_kernelPKfPfii_param_0];
	ld.param.u64 	%rd2, [_Z16transpose_kernelPKfPfii_param_1];
	ld.param.u32 	%r3, [_Z16transpose_kernelPKfPfii_param_2];
	ld.param.u32 	%r4, [_Z16transpose_kernelPKfPfii_param_3];
	mov.u32 	%r5, %ctaid.y;
	mov.u32 	%r6, %ntid.y;
	mov.u32 	%r7, %tid.y;
	mad.lo.s32 	%r1, %r5, %r6, %r7;
	mov.u32 	%r8, %ctaid.x;
	mov.u32 	%r9, %ntid.x;
	mov.u32 	%r10, %tid.x;
	mad.lo.s32 	%r2, %r8, %r9, %r10;
	setp.ge.s32 	%p1, %r1, %r3;
	setp.ge.s32 	%p2, %r2, %r4;
	or.pred  	%p3, %p1, %p2;
	@%p3 bra 	$L__BB0_2;
	cvta.to.global.u64 	%rd3, %rd1;
	cvta.to.global.u64 	%rd4, %rd2;
	mad.lo.s32 	%r11, %r4, %r1, %r2;
	mul.wide.s32 	%rd5, %r11, 4;
	add.s64 	%rd6, %rd3, %rd5;
	ld.global.f32 	%f1, [%rd6];
	mad.lo.s32 	%r12, %r3, %r2, %r1;
	mul.wide.s32 	%rd7, %r12, 4;
	add.s64 	%rd8, %rd4, %rd7;
	st.global.f32 	[%rd8], %f1;
$L__BB0_2:
	ret;

}


// ===== COMPILED SASS (sm_100) =====

	.target	sm_100

	.elftype	@"ET_EXEC"


//--------------------- .note.nv.tkinfo           --------------------------
	.section	.note.nv.tkinfo,"",@"SHT_NOTE"
	.sectionflags	@"SHF_NOTE_NV_TKINFO"
	.tkinfo
        /*0018*/ 	.word	0x00000002
        /*0030*/ 	.string	""
        /*0030*/ 	.string	"ptxas"
        /*0030*/ 	.string	"Cuda compilation tools, release 13.0, V13.0.88"
        /*0030*/ 	.string	"Build cuda_13.0.r13.0/compiler.36424714_0"
        /*0030*/ 	.string	"-arch sm_100 -m 64 "



//--------------------- .note.nv.cuinfo           --------------------------
	.section	.note.nv.cuinfo,"",@"SHT_NOTE"
	.sectionflags	@"SHF_NOTE_NV_CUINFO"
        /*0018*/ 	.short	0x0002
        /*001a*/ 	.short	0x0064
        /*001c*/ 	.short	0x0082
	.zero		2


//--------------------- .nv.info                  --------------------------
	.section	.nv.info,"",@"SHT_CUDA_INFO"
	.align	4


	//----- nvinfo : EIATTR_REGCOUNT
	.align		4
        /*0000*/ 	.byte	0x04, 0x2f
        /*0002*/ 	.short	(.L_1 - .L_0)
	.align		4
.L_0:
        /*0004*/ 	.word	index@(_Z16transpose_kernelPKfPfii)
        /*0008*/ 	.word	0x0000000a


	//----- nvinfo : EIATTR_FRAME_SIZE
	.align		4
.L_1:
        /*000c*/ 	.byte	0x04, 0x11
        /*000e*/ 	.short	(.L_3 - .L_2)
	.align		4
.L_2:
        /*0010*/ 	.word	index@(_Z16transpose_kernelPKfPfii)
        /*0014*/ 	.word	0x00000000


	//----- nvinfo : EIATTR_MIN_STACK_SIZE
	.align		4
.L_3:
        /*0018*/ 	.byte	0x04, 0x12
        /*001a*/ 	.short	(.L_5 - .L_4)
	.align		4
.L_4:
        /*001c*/ 	.word	index@(_Z16transpose_kernelPKfPfii)
        /*0020*/ 	.word	0x00000000
.L_5:


//--------------------- .nv.compat                --------------------------
	.section	.nv.compat,"",@"SHT_CUDA_COMPAT_INFO"
	.align	4
        /*0000*/ 	.byte	0x02, 0x09, 0x00, 0x00, 0x02, 0x02, 0x01, 0x00, 0x02, 0x05, 0x05, 0x00, 0x03, 0x07, 0x01, 0x01
        /*0010*/ 	.byte	0x02, 0x03, 0x00, 0x00, 0x02, 0x06, 0x01, 0x00, 0x04, 0x0b, 0x08, 0x00, 0x09, 0x00, 0x00, 0x00
        /*0020*/ 	.byte	0x00, 0x00, 0x00, 0x00


//--------------------- .nv.info._Z16transpose_kernelPKfPfii --------------------------
	.section	.nv.info._Z16transpose_kernelPKfPfii,"",@"SHT_CUDA_INFO"
	.sectionflags	@""
	.align	4


	//----- nvinfo : EIATTR_CUDA_API_VERSION
	.align		4
        /*0000*/ 	.byte	0x04, 0x37
        /*0002*/ 	.short	(.L_7 - .L_6)
.L_6:
        /*0004*/ 	.word	0x00000082


	//----- nvinfo : EIATTR_KPARAM_INFO
	.align		4
.L_7:
        /*0008*/ 	.byte	0x04, 0x17
        /*000a*/ 	.short	(.L_9 - .L_8)
.L_8:
        /*000c*/ 	.word	0x00000000
        /*0010*/ 	.short	0x0003
        /*0012*/ 	.short	0x0014
        /*0014*/ 	.byte	0x00, 0xf0, 0x11, 0x00


	//----- nvinfo : EIATTR_KPARAM_INFO
	.align		4
.L_9:
        /*0018*/ 	.byte	0x04, 0x17
        /*001a*/ 	.short	(.L_11 - .L_10)
.L_10:
        /*001c*/ 	.word	0x00000000
        /*0020*/ 	.short	0x0002
        /*0022*/ 	.short	0x0010
        /*0024*/ 	.byte	0x00, 0xf0, 0x11, 0x00


	//----- nvinfo : EIATTR_KPARAM_INFO
	.align		4
.L_11:
        /*0028*/ 	.byte	0x04, 0x17
        /*002a*/ 	.short	(.L_13 - .L_12)
.L_12:
        /*002c*/ 	.word	0x00000000
        /*0030*/ 	.short	0x0001
        /*0032*/ 	.short	0x0008
        /*0034*/ 	.byte	0x00, 0xf5, 0x21, 0x00


	//----- nvinfo : EIATTR_KPARAM_INFO
	.align		4
.L_13:
        /*0038*/ 	.byte	0x04, 0x17
        /*003a*/ 	.short	(.L_15 - .L_14)
.L_14:
        /*003c*/ 	.word	0x00000000
        /*0040*/ 	.short	0x0000
        /*0042*/ 	.short	0x0000
        /*0044*/ 	.byte	0x00, 0xf5, 0x21, 0x00


	//----- nvinfo : EIATTR_SPARSE_MMA_MASK
	.align		4
.L_15:
        /*0048*/ 	.byte	0x03, 0x50
        /*004a*/ 	.short	0x0000


	//----- nvinfo : EIATTR_MAXREG_COUNT
	.align		4
        /*004c*/ 	.byte	0x03, 0x1b
        /*004e*/ 	.short	0x00ff


	//----- nvinfo : EIATTR_MERCURY_ISA_VERSION
	.align		4
        /*0050*/ 	.byte	0x03, 0x5f
        /*0052*/ 	.short	0x0101


	//----- nvinfo : EIATTR_VRC_CTA_INIT_COUNT
	.align		4
        /*0054*/ 	.byte	0x02, 0x4a
	.zero		1
	.zero		1


	//----- nvinfo : EIATTR_EXIT_INSTR_OFFSETS
	.align		4
        /*0058*/ 	.byte	0x04, 0x1c
        /*005a*/ 	.short	(.L_17 - .L_16)


	//   ....[0]....
.L_16:
        /*005c*/ 	.word	0x000000c0


	//   ....[1]....
        /*0060*/ 	.word	0x00000160


	//----- nvinfo : EIATTR_CBANK_PARAM_SIZE
	.align		4
.L_17:
        /*0064*/ 	.byte	0x03, 0x19
        /*0066*/ 	.short	0x0018


	//----- nvinfo : EIATTR_PARAM_CBANK
	.align		4
        /*0068*/ 	.byte	0x04, 0x0a
        /*006a*/ 	.short	(.L_19 - .L_18)
	.align		4
.L_18:
        /*006c*/ 	.word	index@(.nv.constant0._Z16transpose_kernelPKfPfii)
        /*0070*/ 	.short	0x0380
        /*0072*/ 	.short	0x0018


	//----- nvinfo : EIATTR_SW_WAR
	.align		4
.L_19:
        /*0074*/ 	.byte	0x04, 0x36
        /*0076*/ 	.short	(.L_21 - .L_20)
.L_20:
        /*0078*/ 	.word	0x00000008
.L_21:


//--------------------- .nv.callgraph             --------------------------
	.section	.nv.callgraph,"",@"SHT_CUDA_CALLGRAPH"
	.align	4
	.sectionentsize	8
	.align		4
        /*0000*/ 	.word	0x00000000
	.align		4
        /*0004*/ 	.word	0xffffffff
	.align		4
        /*0008*/ 	.word	0x00000000
	.align		4
        /*000c*/ 	.word	0xfffffffe
	.align		4
        /*0010*/ 	.word	0x00000000
	.align		4
        /*0014*/ 	.word	0xfffffffd
	.align		4
        /*0018*/ 	.word	0x00000000
	.align		4
        /*001c*/ 	.word	0xfffffffc


//--------------------- .text._Z16transpose_kernelPKfPfii --------------------------
	.section	.text._Z16transpose_kernelPKfPfii,"ax",@progbits
	.align	128
        .global         _Z16transpose_kernelPKfPfii
        .type           _Z16transpose_kernelPKfPfii,@function
        .size           _Z16transpose_kernelPKfPfii,(.L_x_1 - _Z16transpose_kernelPKfPfii)
        .other          _Z16transpose_kernelPKfPfii,@"STO_CUDA_ENTRY STV_DEFAULT"
_Z16transpose_kernelPKfPfii:
.text._Z16transpose_kernelPKfPfii:
[----:B------:R-:W-:Y:S01]  /*0000*/  LDC R1, c[0x0][0x37c] ;  /* 0x0000df00ff017b82 */ /* 0x000fe20000000800 */
[----:B------:R-:W0:Y:S07]  /*0010*/  S2R R2, SR_TID.X ;  /* 0x0000000000027919 */ /* 0x000e2e0000002100 */
[----:B------:R-:W1:Y:S01]  /*0020*/  LDC R0, c[0x0][0x364] ;  /* 0x0000d900ff007b82 */ /* 0x000e620000000800 */
[----:B------:R-:W2:Y:S01]  /*0030*/  LDCU.64 UR6, c[0x0][0x390] ;  /* 0x00007200ff0677ac */ /* 0x000ea20008000a00 */
[----:B------:R-:W1:Y:S06]  /*0040*/  S2R R3, SR_TID.Y ;  /* 0x0000000000037919 */ /* 0x000e6c0000002200 */
[----:B------:R-:W0:Y:S08]  /*0050*/  S2UR UR5, SR_CTAID.X ;  /* 0x00000000000579c3 */ /* 0x000e300000002500 */
[----:B------:R-:W0:Y:S08]  /*0060*/  LDC R7, c[0x0][0x360] ;  /* 0x0000d800ff077b82 */ /* 0x000e300000000800 */
[----:B------:R-:W1:Y:S01]  /*0070*/  S2UR UR4, SR_CTAID.Y ;  /* 0x00000000000479c3 */ /* 0x000e620000002600 */
[----:B0-----:R-:W-:-:S05]  /*0080*/  IMAD R7, R7, UR5, R2 ;  /* 0x0000000507077c24 */ /* 0x001fca000f8e0202 */
[----:B--2---:R-:W-:Y:S01]  /*0090*/  ISETP.GE.AND P0, PT, R7, UR7, PT ;  /* 0x0000000707007c0c */ /* 0x004fe2000bf06270 */
[----:B-1----:R-:W-:-:S05]  /*00a0*/  IMAD R0, R0, UR4, R3 ;  /* 0x0000000400007c24 */ /* 0x002fca000f8e0203 */
[----:B------:R-:W-:-:S13]  /*00b0*/  ISETP.GE.OR P0, PT, R0, UR6, P0 ;  /* 0x0000000600007c0c */ /* 0x000fda0008706670 */
[----:B------:R-:W-:Y:S05]  /*00c0*/  @P0 EXIT ;  /* 0x000000000000094d */ /* 0x000fea0003800000 */
[----:B------:R-:W0:Y:S01]  /*00d0*/  LDC.64 R2, c[0x0][0x380] ;  /* 0x0000e000ff027b82 */ /* 0x000e220000000a00 */
[----:B------:R-:W1:Y:S01]  /*00e0*/  LDCU.64 UR4, c[0x0][0x358] ;  /* 0x00006b00ff0477ac */ /* 0x000e620008000a00 */
[----:B------:R-:W-:-:S04]  /*00f0*/  IMAD R5, R0, UR7, R7 ;  /* 0x0000000700057c24 */ /* 0x000fc8000f8e0207 */
[----:B0-----:R-:W-:Y:S02]  /*0100*/  IMAD.WIDE R2, R5, 0x4, R2 ;  /* 0x0000000405027825 */ /* 0x001fe400078e0202 */
[----:B------:R-:W0:Y:S04]  /*0110*/  LDC.64 R4, c[0x0][0x388] ;  /* 0x0000e200ff047b82 */ /* 0x000e280000000a00 */
[----:B-1----:R-:W2:Y:S01]  /*0120*/  LDG.E R3, desc[UR4][R2.64] ;  /* 0x0000000402037981 */ /* 0x002ea2000c1e1900 */
[----:B------:R-:W-:-:S04]  /*0130*/  IMAD R7, R7, UR6, R0 ;  /* 0x0000000607077c24 */ /* 0x000fc8000f8e0200 */
[----:B0-----:R-:W-:-:S05]  /*0140*/  IMAD.WIDE R4, R7, 0x4, R4 ;  /* 0x0000000407047825 */ /* 0x001fca00078e0204 */
[----:B--2---:R-:W-:Y:S01]  /*0150*/  STG.E desc[UR4][R4.64], R3 ;  /* 0x0000000304007986 */ /* 0x004fe2000c101904 */
[----:B------:R-:W-:Y:S05]  /*0160*/  EXIT ;  /* 0x000000000000794d */ /* 0x000fea0003800000 */
.L_x_0:
[----:B------:R-:W-:-:S00]  /*0170*/  BRA `(.L_x_0) ;  /* 0xfffffffc00fc7947 */ /* 0x000fc0000383ffff */
[----:B------:R-:W-:-:S00]  /*0180*/  NOP ;  /* 0x0000000000007918 */ /* 0x000fc00000000000 */
[----:B------:R-:W-:-:S00]  /*0190*/  NOP ;  /* 0x0000000000007918 */ /* 0x000fc00000000000 */
[----:B------:R-:W-:-:S00]  /*01a0*/  NOP ;  /* 0x0000000000007918 */ /* 0x000fc00000000000 */
[----:B------:R-:W-:-:S00]  /*01b0*/  NOP ;  /* 0x0000000000007918 */ /* 0x000fc00000000000 */
[----:B------:R-:W-:-:S00]  /*01c0*/  NOP ;  /* 0x0000000000007918 */ /* 0x000fc00000000000 */
[----:B------:R-:W-:-:S00]  /*01d0*/  NOP ;  /* 0x0000000000007918 */ /* 0x000fc00000000000 */
[----:B------:R-:W-:-:S00]  /*01e0*/  NOP ;  /* 0x0000000000007918 */ /* 0x000fc00000000000 */
[----:B------:R-:W-:-:S00]  /*01f0*/  NOP ;  /* 0x0000000000007918 */ /* 0x000fc00000000000 */
.L_x_1:


//--------------------- .nv.shared.reserved.0     --------------------------
	.section	.nv.shared.reserved.0,"aw",@nobits
	.weak		__nv_reservedSMEM_offset_0_alias
	.size		__nv_reservedSMEM_offset_0_alias, 0, 64
	.other		__nv_reservedSMEM_offset_0_alias,@"STO_CUDA_RESERVED_SHARED STV_DEFAULT"
__nv_reservedSMEM_offset_0_alias:
	.zero		0
	.zero		64


//--------------------- .nv.constant0._Z16transpose_kernelPKfPfii --------------------------
	.section	.nv.constant0._Z16transpose_kernelPKfPfii,"a",@progbits
	.sectionflags	@""
	.align	4
.nv.constant0._Z16transpose_kernelPKfPfii:
	.zero		920


//--------------------- SYMBOLS --------------------------

	.type		.nv.reservedSmem.offset0,@object
	.size		.nv.reservedSmem.offset0,0x4
